//
// Generated by NVIDIA NVVM Compiler
//
// Compiler Build ID: CL-36424714
// Cuda compilation tools, release 13.0, V13.0.88
// Based on NVVM 20.0.0
//

.version 9.0
.target sm_100
.address_size 64

	// .globl	_Z7tkernelP14gpuStringArrayS0_PiS1_

.visible .entry _Z7tkernelP14gpuStringArrayS0_PiS1_(
	.param .u64 .ptr .align 1 _Z7tkernelP14gpuStringArrayS0_PiS1__param_0,
	.param .u64 .ptr .align 1 _Z7tkernelP14gpuStringArrayS0_PiS1__param_1,
	.param .u64 .ptr .align 1 _Z7tkernelP14gpuStringArrayS0_PiS1__param_2,
	.param .u64 .ptr .align 1 _Z7tkernelP14gpuStringArrayS0_PiS1__param_3
)
{
	.reg .pred 	%p<20>;
	.reg .b16 	%rs<3>;
	.reg .b32 	%r<41>;
	.reg .b64 	%rd<39>;

	ld.param.u64 	%rd15, [_Z7tkernelP14gpuStringArrayS0_PiS1__param_0];
	ld.param.u64 	%rd16, [_Z7tkernelP14gpuStringArrayS0_PiS1__param_1];
	ld.param.u64 	%rd14, [_Z7tkernelP14gpuStringArrayS0_PiS1__param_2];
	ld.param.u64 	%rd17, [_Z7tkernelP14gpuStringArrayS0_PiS1__param_3];
	cvta.to.global.u64 	%rd1, %rd15;
	cvta.to.global.u64 	%rd2, %rd17;
	cvta.to.global.u64 	%rd3, %rd16;
	mov.u32 	%r21, %tid.x;
	mov.u32 	%r22, %ctaid.x;
	mov.u32 	%r23, %ntid.x;
	mad.lo.s32 	%r36, %r22, %r23, %r21;
	ld.global.u32 	%r2, [%rd3+24];
	ld.global.u32 	%r40, [%rd2];
	div.s32 	%r4, %r2, %r40;
	setp.lt.s32 	%p2, %r4, 0;
	setp.gt.s32 	%p3, %r36, %r2;
	or.pred  	%p4, %p2, %p3;
	@%p4 bra 	$L__BB0_13;
	cvta.to.global.u64 	%rd4, %rd14;
	mov.b32 	%r35, 0;
$L__BB0_2:
	ld.global.u32 	%r25, [%rd1+24];
	setp.eq.s32 	%p5, %r25, 0;
	@%p5 bra 	$L__BB0_12;
	mul.wide.s32 	%rd18, %r36, 4;
	add.s64 	%rd5, %rd4, %rd18;
	mov.b32 	%r37, 0;
	bra.uni 	$L__BB0_5;
$L__BB0_4:
	add.s32 	%r37, %r37, 1;
	ld.global.u32 	%r33, [%rd1+24];
	setp.ge.u32 	%p15, %r37, %r33;
	@%p15 bra 	$L__BB0_11;
$L__BB0_5:
	ld.global.u64 	%rd6, [%rd1+16];
	ld.global.u64 	%rd19, [%rd1];
	cvta.to.global.u64 	%rd20, %rd19;
	mul.wide.u32 	%rd21, %r37, 4;
	add.s64 	%rd22, %rd20, %rd21;
	ld.global.u32 	%r10, [%rd22];
	ld.global.u64 	%rd7, [%rd3+16];
	ld.global.u64 	%rd23, [%rd3];
	cvta.to.global.u64 	%rd24, %rd23;
	add.s64 	%rd26, %rd24, %rd18;
	ld.global.u32 	%r11, [%rd26];
	ld.global.u64 	%rd27, [%rd1+8];
	cvta.to.global.u64 	%rd28, %rd27;
	add.s64 	%rd29, %rd28, %rd21;
	ld.global.u32 	%r28, [%rd29];
	ld.global.u64 	%rd30, [%rd3+8];
	cvta.to.global.u64 	%rd31, %rd30;
	add.s64 	%rd32, %rd31, %rd18;
	ld.global.u32 	%r29, [%rd32];
	max.u32 	%r12, %r28, %r29;
	setp.ne.s32 	%p7, %r28, %r29;
	mov.b32 	%r27, 0;
	mov.pred 	%p6, 0;
	mov.pred 	%p19, %p6;
	mov.u32 	%r39, %r27;
	@%p7 bra 	$L__BB0_10;
	setp.eq.s32 	%p9, %r12, 0;
	mov.b32 	%r30, 1;
	mov.pred 	%p8, -1;
	mov.pred 	%p19, %p8;
	mov.u32 	%r39, %r30;
	@%p9 bra 	$L__BB0_10;
	cvt.u64.u32 	%rd33, %r11;
	cvt.u64.u32 	%rd34, %r10;
	neg.s32 	%r38, %r12;
	cvta.to.global.u64 	%rd35, %rd7;
	add.s64 	%rd38, %rd35, %rd33;
	cvta.to.global.u64 	%rd36, %rd6;
	add.s64 	%rd37, %rd36, %rd34;
	bra.uni 	$L__BB0_9;
$L__BB0_8:
	add.s32 	%r38, %r38, 1;
	setp.eq.s32 	%p13, %r38, 0;
	add.s64 	%rd38, %rd38, 1;
	add.s64 	%rd37, %rd37, 1;
	mov.pred 	%p19, %p8;
	mov.u32 	%r39, %r30;
	@%p13 bra 	$L__BB0_10;
$L__BB0_9:
	ld.global.u8 	%rs1, [%rd37];
	ld.global.u8 	%rs2, [%rd38];
	setp.eq.s16 	%p11, %rs1, %rs2;
	mov.pred 	%p19, %p6;
	mov.u32 	%r39, %r27;
	@%p11 bra 	$L__BB0_8;
$L__BB0_10:
	st.global.u32 	[%rd5], %r39;
	not.pred 	%p14, %p19;
	@%p14 bra 	$L__BB0_4;
$L__BB0_11:
	ld.global.u32 	%r40, [%rd2];
$L__BB0_12:
	add.s32 	%r36, %r40, %r36;
	add.s32 	%r20, %r35, 1;
	setp.lt.s32 	%p16, %r35, %r4;
	setp.le.s32 	%p17, %r36, %r2;
	and.pred  	%p18, %p16, %p17;
	mov.u32 	%r35, %r20;
	@%p18 bra 	$L__BB0_2;
$L__BB0_13:
	ret;

}


// ===== COMPILED SASS (sm_100) =====

	.target	sm_100

	.elftype	@"ET_EXEC"


//--------------------- .note.nv.tkinfo           --------------------------
	.section	.note.nv.tkinfo,"",@"SHT_NOTE"
	.sectionflags	@"SHF_NOTE_NV_TKINFO"
	.tkinfo
        /*0018*/ 	.word	0x00000002
        /*0030*/ 	.string	""
        /*0030*/ 	.string	"ptxas"
        /*0030*/ 	.string	"Cuda compilation tools, release 13.0, V13.0.88"
        /*0030*/ 	.string	"Build cuda_13.0.r13.0/compiler.36424714_0"
        /*0030*/ 	.string	"-arch sm_100 -m 64 "



//--------------------- .note.nv.cuinfo           --------------------------
	.section	.note.nv.cuinfo,"",@"SHT_NOTE"
	.sectionflags	@"SHF_NOTE_NV_CUINFO"
        /*0018*/ 	.short	0x0002
        /*001a*/ 	.short	0x0064
        /*001c*/ 	.short	0x0082
	.zero		2


//--------------------- .nv.info                  --------------------------
	.section	.nv.info,"",@"SHT_CUDA_INFO"
	.align	4


	//----- nvinfo : EIATTR_REGCOUNT
	.align		4
        /*0000*/ 	.byte	0x04, 0x2f
        /*0002*/ 	.short	(.L_1 - .L_0)
	.align		4
.L_0:
        /*0004*/ 	.word	index@(_Z7tkernelP14gpuStringArrayS0_PiS1_)
        /*0008*/ 	.word	0x00000018


	//----- nvinfo : EIATTR_FRAME_SIZE
	.align		4
.L_1:
        /*000c*/ 	.byte	0x04, 0x11
        /*000e*/ 	.short	(.L_3 - .L_2)
	.align		4
.L_2:
        /*0010*/ 	.word	index@(_Z7tkernelP14gpuStringArrayS0_PiS1_)
        /*0014*/ 	.word	0x00000000


	//----- nvinfo : EIATTR_MIN_STACK_SIZE
	.align		4
.L_3:
        /*0018*/ 	.byte	0x04, 0x12
        /*001a*/ 	.short	(.L_5 - .L_4)
	.align		4
.L_4:
        /*001c*/ 	.word	index@(_Z7tkernelP14gpuStringArrayS0_PiS1_)
        /*0020*/ 	.word	0x00000000
.L_5:


//--------------------- .nv.compat                --------------------------
	.section	.nv.compat,"",@"SHT_CUDA_COMPAT_INFO"
	.align	4
        /*0000*/ 	.byte	0x02, 0x09, 0x00, 0x00, 0x02, 0x02, 0x01, 0x00, 0x02, 0x05, 0x05, 0x00, 0x03, 0x07, 0x01, 0x01
        /*0010*/ 	.byte	0x02, 0x03, 0x00, 0x00, 0x02, 0x06, 0x01, 0x00, 0x04, 0x0b, 0x08, 0x00, 0x09, 0x00, 0x00, 0x00
        /*0020*/ 	.byte	0x00, 0x00, 0x00, 0x00


//--------------------- .nv.info._Z7tkernelP14gpuStringArrayS0_PiS1_ --------------------------
	.section	.nv.info._Z7tkernelP14gpuStringArrayS0_PiS1_,"",@"SHT_CUDA_INFO"
	.sectionflags	@""
	.align	4


	//----- nvinfo : EIATTR_CUDA_API_VERSION
	.align		4
        /*0000*/ 	.byte	0x04, 0x37
        /*0002*/ 	.short	(.L_7 - .L_6)
.L_6:
        /*0004*/ 	.word	0x00000082


	//----- nvinfo : EIATTR_KPARAM_INFO
	.align		4
.L_7:
        /*0008*/ 	.byte	0x04, 0x17
        /*000a*/ 	.short	(.L_9 - .L_8)
.L_8:
        /*000c*/ 	.word	0x00000000
        /*0010*/ 	.short	0x0003
        /*0012*/ 	.short	0x0018
        /*0014*/ 	.byte	0x00, 0xf5, 0x21, 0x00


	//----- nvinfo : EIATTR_KPARAM_INFO
	.align		4
.L_9:
        /*0018*/ 	.byte	0x04, 0x17
        /*001a*/ 	.short	(.L_11 - .L_10)
.L_10:
        /*001c*/ 	.word	0x00000000
        /*0020*/ 	.short	0x0002
        /*0022*/ 	.short	0x0010
        /*0024*/ 	.byte	0x00, 0xf5, 0x21, 0x00


	//----- nvinfo : EIATTR_KPARAM_INFO
	.align		4
.L_11:
        /*0028*/ 	.byte	0x04, 0x17
        /*002a*/ 	.short	(.L_13 - .L_12)
.L_12:
        /*002c*/ 	.word	0x00000000
        /*0030*/ 	.short	0x0001
        /*0032*/ 	.short	0x0008
        /*0034*/ 	.byte	0x00, 0xf5, 0x21, 0x00


	//----- nvinfo : EIATTR_KPARAM_INFO
	.align		4
.L_13:
        /*0038*/ 	.byte	0x04, 0x17
        /*003a*/ 	.short	(.L_15 - .L_14)
.L_14:
        /*003c*/ 	.word	0x00000000
        /*0040*/ 	.short	0x0000
        /*0042*/ 	.short	0x0000
        /*0044*/ 	.byte	0x00, 0xf5, 0x21, 0x00


	//----- nvinfo : EIATTR_SPARSE_MMA_MASK
	.align		4
.L_15:
        /*0048*/ 	.byte	0x03, 0x50
        /*004a*/ 	.short	0x0000


	//----- nvinfo : EIATTR_MAXREG_COUNT
	.align		4
        /*004c*/ 	.byte	0x03, 0x1b
        /*004e*/ 	.short	0x00ff


	//----- nvinfo : EIATTR_MERCURY_ISA_VERSION
	.align		4
        /*0050*/ 	.byte	0x03, 0x5f
        /*0052*/ 	.short	0x0101


	//----- nvinfo : EIATTR_VRC_CTA_INIT_COUNT
	.align		4
        /*0054*/ 	.byte	0x02, 0x4a
	.zero		1
	.zero		1


	//----- nvinfo : EIATTR_EXIT_INSTR_OFFSETS
	.align		4
        /*0058*/ 	.byte	0x04, 0x1c
        /*005a*/ 	.short	(.L_17 - .L_16)


	//   ....[0]....
.L_16:
        /*005c*/ 	.word	0x00000240


	//   ....[1]....
        /*0060*/ 	.word	0x00000710


	//----- nvinfo : EIATTR_CRS_STACK_SIZE
	.align		4
.L_17:
        /*0064*/ 	.byte	0x04, 0x1e
        /*0066*/ 	.short	(.L_19 - .L_18)
.L_18:
        /*0068*/ 	.word	0x00000000


	//----- nvinfo : EIATTR_CBANK_PARAM_SIZE
	.align		4
.L_19:
        /*006c*/ 	.byte	0x03, 0x19
        /*006e*/ 	.short	0x0020


	//----- nvinfo : EIATTR_PARAM_CBANK
	.align		4
        /*0070*/ 	.byte	0x04, 0x0a
        /*0072*/ 	.short	(.L_21 - .L_20)
	.align		4
.L_20:
        /*0074*/ 	.word	index@(.nv.constant0._Z7tkernelP14gpuStringArrayS0_PiS1_)
        /*0078*/ 	.short	0x0380
        /*007a*/ 	.short	0x0020


	//----- nvinfo : EIATTR_SW_WAR
	.align		4
.L_21:
        /*007c*/ 	.byte	0x04, 0x36
        /*007e*/ 	.short	(.L_23 - .L_22)
.L_22:
        /*0080*/ 	.word	0x00000008
.L_23:


//--------------------- .nv.callgraph             --------------------------
	.section	.nv.callgraph,"",@"SHT_CUDA_CALLGRAPH"
	.align	4
	.sectionentsize	8
	.align		4
        /*0000*/ 	.word	0x00000000
	.align		4
        /*0004*/ 	.word	0xffffffff
	.align		4
        /*0008*/ 	.word	0x00000000
	.align		4
        /*000c*/ 	.word	0xfffffffe
	.align		4
        /*0010*/ 	.word	0x00000000
	.align		4
        /*0014*/ 	.word	0xfffffffd
	.align		4
        /*0018*/ 	.word	0x00000000
	.align		4
        /*001c*/ 	.word	0xfffffffc


//--------------------- .text._Z7tkernelP14gpuStringArrayS0_PiS1_ --------------------------
	.section	.text._Z7tkernelP14gpuStringArrayS0_PiS1_,"ax",@progbits
	.align	128
        .global         _Z7tkernelP14gpuStringArrayS0_PiS1_
        .type           _Z7tkernelP14gpuStringArrayS0_PiS1_,@function
        .size           _Z7tkernelP14gpuStringArrayS0_PiS1_,(.L_x_9 - _Z7tkernelP14gpuStringArrayS0_PiS1_)
        .other          _Z7tkernelP14gpuStringArrayS0_PiS1_,@"STO_CUDA_ENTRY STV_DEFAULT"
_Z7tkernelP14gpuStringArrayS0_PiS1_:
.text._Z7tkernelP14gpuStringArrayS0_PiS1_:
[----:B------:R-:W-:Y:S08]  /*0000*/  LDC R1, c[0x0][0x37c] ;  /* 0x0000df00ff017b82 */ /* 0x000ff00000000800 */
[----:B------:R-:W0:Y:S01]  /*0010*/  LDC.64 R2, c[0x0][0x398] ;  /* 0x0000e600ff027b82 */ /* 0x000e220000000a00 */
[----:B------:R-:W0:Y:S02]  /*0020*/  LDCU.64 UR4, c[0x0][0x358] ;  /* 0x00006b00ff0477ac */ /* 0x000e240008000a00 */
[----:B0-----:R-:W2:Y:S05]  /*0030*/  LDG.E R3, desc[UR4][R2.64] ;  /* 0x0000000402037981 */ /* 0x001eaa000c1e1900 */
[----:B------:R-:W0:Y:S02]  /*0040*/  LDC.64 R4, c[0x0][0x388] ;  /* 0x0000e200ff047b82 */ /* 0x000e240000000a00 */
[----:B0-----:R0:W3:Y:S06]  /*0050*/  LDG.E R0, desc[UR4][R4.64+0x18] ;  /* 0x0000180404007981 */ /* 0x0010ec000c1e1900 */
[----:B------:R-:W1:Y:S08]  /*0060*/  S2UR UR6, SR_CTAID.X ;  /* 0x00000000000679c3 */ /* 0x000e700000002500 */
[----:B0-----:R-:W1:Y:S01]  /*0070*/  LDC R4, c[0x0][0x360] ;  /* 0x0000d800ff047b82 */ /* 0x001e620000000800 */
[----:B--2---:R-:W-:-:S02]  /*0080*/  IABS R11, R3 ;  /* 0x00000003000b7213 */ /* 0x004fc40000000000 */
[----:B------:R-:W-:Y:S02]  /*0090*/  IABS R12, R3 ;  /* 0x00000003000c7213 */ /* 0x000fe40000000000 */
[----:B------:R-:W0:Y:S03]  /*00a0*/  I2F.RP R8, R11 ;  /* 0x0000000b00087306 */ /* 0x000e260000209400 */
[----:B------:R-:W-:-:S05]  /*00b0*/  IMAD.MOV R5, RZ, RZ, -R12 ;  /* 0x000000ffff057224 */ /* 0x000fca00078e0a0c */
[----:B0-----:R-:W0:Y:S01]  /*00c0*/  MUFU.RCP R8, R8 ;  /* 0x0000000800087308 */ /* 0x001e220000001000 */
[----:B---3--:R-:W-:Y:S01]  /*00d0*/  IABS R2, R0 ;  /* 0x0000000000027213 */ /* 0x008fe20000000000 */
[----:B0-----:R-:W-:-:S06]  /*00e0*/  VIADD R6, R8, 0xffffffe ;  /* 0x0ffffffe08067836 */ /* 0x001fcc0000000000 */
[----:B------:R0:W2:Y:S02]  /*00f0*/  F2I.FTZ.U32.TRUNC.NTZ R7, R6 ;  /* 0x0000000600077305 */ /* 0x0000a4000021f000 */
[----:B0-----:R-:W-:Y:S02]  /*0100*/  IMAD.MOV.U32 R6, RZ, RZ, RZ ;  /* 0x000000ffff067224 */ /* 0x001fe400078e00ff */
[----:B--2---:R-:W-:-:S04]  /*0110*/  IMAD.MOV R10, RZ, RZ, -R7 ;  /* 0x000000ffff0a7224 */ /* 0x004fc800078e0a07 */
[----:B------:R-:W-:-:S04]  /*0120*/  IMAD R9, R10, R11, RZ ;  /* 0x0000000b0a097224 */ /* 0x000fc800078e02ff */
[----:B------:R-:W-:Y:S02]  /*0130*/  IMAD.HI.U32 R7, R7, R9, R6 ;  /* 0x0000000907077227 */ /* 0x000fe400078e0006 */
[----:B------:R-:W1:Y:S04]  /*0140*/  S2R R9, SR_TID.X ;  /* 0x0000000000097919 */ /* 0x000e680000002100 */
[----:B------:R-:W-:-:S04]  /*0150*/  IMAD.HI.U32 R8, R7, R2, RZ ;  /* 0x0000000207087227 */ /* 0x000fc800078e00ff */
[----:B------:R-:W-:-:S05]  /*0160*/  IMAD R2, R8, R5, R2 ;  /* 0x0000000508027224 */ /* 0x000fca00078e0202 */
[----:B------:R-:W-:-:S13]  /*0170*/  ISETP.GT.U32.AND P1, PT, R11, R2, PT ;  /* 0x000000020b00720c */ /* 0x000fda0003f24070 */
[-C--:B------:R-:W-:Y:S01]  /*0180*/  @!P1 IADD3 R2, PT, PT, R2, -R11.reuse, RZ ;  /* 0x8000000b02029210 */ /* 0x080fe20007ffe0ff */
[----:B------:R-:W-:Y:S01]  /*0190*/  @!P1 VIADD R8, R8, 0x1 ;  /* 0x0000000108089836 */ /* 0x000fe20000000000 */
[----:B------:R-:W-:Y:S02]  /*01a0*/  ISETP.NE.AND P1, PT, R3, RZ, PT ;  /* 0x000000ff0300720c */ /* 0x000fe40003f25270 */
[----:B------:R-:W-:Y:S02]  /*01b0*/  ISETP.GE.U32.AND P0, PT, R2, R11, PT ;  /* 0x0000000b0200720c */ /* 0x000fe40003f06070 */
[----:B------:R-:W-:Y:S01]  /*01c0*/  LOP3.LUT R2, R0, R3, RZ, 0x3c, !PT ;  /* 0x0000000300027212 */ /* 0x000fe200078e3cff */
[----:B-1----:R-:W-:-:S03]  /*01d0*/  IMAD R9, R4, UR6, R9 ;  /* 0x0000000604097c24 */ /* 0x002fc6000f8e0209 */
[----:B------:R-:W-:-:S07]  /*01e0*/  ISETP.GE.AND P2, PT, R2, RZ, PT ;  /* 0x000000ff0200720c */ /* 0x000fce0003f46270 */
[----:B------:R-:W-:Y:S01]  /*01f0*/  @P0 VIADD R8, R8, 0x1 ;  /* 0x0000000108080836 */ /* 0x000fe20000000000 */
[----:B------:R-:W-:-:S05]  /*0200*/  ISETP.GT.AND P0, PT, R9, R0, PT ;  /* 0x000000000900720c */ /* 0x000fca0003f04270 */
[----:B------:R-:W-:Y:S01]  /*0210*/  @!P2 IMAD.MOV R8, RZ, RZ, -R8 ;  /* 0x000000ffff08a224 */ /* 0x000fe200078e0a08 */
[----:B------:R-:W-:-:S04]  /*0220*/  @!P1 LOP3.LUT R8, RZ, R3, RZ, 0x33, !PT ;  /* 0x00000003ff089212 */ /* 0x000fc800078e33ff */
[----:B------:R-:W-:-:S13]  /*0230*/  ISETP.LT.OR P0, PT, R8, RZ, P0 ;  /* 0x000000ff0800720c */ /* 0x000fda0000701670 */
[----:B------:R-:W-:Y:S05]  /*0240*/  @P0 EXIT ;  /* 0x000000000000094d */ /* 0x000fea0003800000 */
[----:B------:R-:W-:Y:S02]  /*0250*/  HFMA2 R11, -RZ, RZ, 0, 0 ;  /* 0x00000000ff0b7431 */ /* 0x000fe400000001ff */
[----:B------:R-:W-:-:S07]  /*0260*/  IMAD.MOV.U32 R4, RZ, RZ, R3 ;  /* 0x000000ffff047224 */ /* 0x000fce00078e0003 */
.L_x_7:
[----:B0-----:R-:W0:Y:S02]  /*0270*/  LDC.64 R2, c[0x0][0x380] ;  /* 0x0000e000ff027b82 */ /* 0x001e240000000a00 */
[----:B0-----:R-:W2:Y:S02]  /*0280*/  LDG.E R2, desc[UR4][R2.64+0x18] ;  /* 0x0000180402027981 */ /* 0x001ea4000c1e1900 */
[----:B--2---:R-:W-:-:S13]  /*0290*/  ISETP.NE.AND P0, PT, R2, RZ, PT ;  /* 0x000000ff0200720c */ /* 0x004fda0003f05270 */
[----:B------:R-:W-:Y:S05]  /*02a0*/  @!P0 BRA `(.L_x_0) ;  /* 0x0000000400048947 */ /* 0x000fea0003800000 */
[----:B------:R-:W0:Y:S01]  /*02b0*/  LDC.64 R2, c[0x0][0x390] ;  /* 0x0000e400ff027b82 */ /* 0x000e220000000a00 */
[----:B------:R-:W-:Y:S01]  /*02c0*/  BSSY.RECONVERGENT B0, `(.L_x_1) ;  /* 0x000003d000007945 */ /* 0x000fe20003800200 */
[----:B------:R-:W-:Y:S02]  /*02d0*/  IMAD.MOV.U32 R10, RZ, RZ, RZ ;  /* 0x000000ffff0a7224 */ /* 0x000fe400078e00ff */
[----:B0-----:R-:W-:-:S07]  /*02e0*/  IMAD.WIDE R2, R9, 0x4, R2 ;  /* 0x0000000409027825 */ /* 0x001fce00078e0202 */
.L_x_6:
[----:B0-----:R-:W0:Y:S08]  /*02f0*/  LDC.64 R6, c[0x0][0x380] ;  /* 0x0000e000ff067b82 */ /* 0x001e300000000a00 */
[----:B------:R-:W1:Y:S01]  /*0300*/  LDC.64 R4, c[0x0][0x388] ;  /* 0x0000e200ff047b82 */ /* 0x000e620000000a00 */
[----:B0-----:R-:W2:Y:S04]  /*0310*/  LDG.E.64 R12, desc[UR4][R6.64+0x8] ;  /* 0x00000804060c7981 */ /* 0x001ea8000c1e1b00 */
[----:B-1----:R-:W3:Y:S01]  /*0320*/  LDG.E.64 R14, desc[UR4][R4.64+0x8] ;  /* 0x00000804040e7981 */ /* 0x002ee2000c1e1b00 */
[----:B--2---:R-:W-:-:S06]  /*0330*/  IMAD.WIDE.U32 R12, R10, 0x4, R12 ;  /* 0x000000040a0c7825 */ /* 0x004fcc00078e000c */
[----:B------:R-:W2:Y:S01]  /*0340*/  LDG.E R12, desc[UR4][R12.64] ;  /* 0x000000040c0c7981 */ /* 0x000ea2000c1e1900 */
[----:B---3--:R-:W-:-:S06]  /*0350*/  IMAD.WIDE R14, R9, 0x4, R14 ;  /* 0x00000004090e7825 */ /* 0x008fcc00078e020e */
[----:B------:R-:W2:Y:S01]  /*0360*/  LDG.E R15, desc[UR4][R14.64] ;  /* 0x000000040e0f7981 */ /* 0x000ea2000c1e1900 */
[----:B------:R-:W-:Y:S01]  /*0370*/  BSSY.RECONVERGENT B1, `(.L_x_2) ;  /* 0x000002a000017945 */ /* 0x000fe20003800200 */
[----:B------:R-:W-:Y:S01]  /*0380*/  PLOP3.LUT P0, PT, PT, PT, PT, 0x8, 0x80 ;  /* 0x000000000080781c */ /* 0x000fe20003f0e170 */
[----:B------:R-:W-:Y:S01]  /*0390*/  IMAD.MOV.U32 R17, RZ, RZ, RZ ;  /* 0x000000ffff117224 */ /* 0x000fe200078e00ff */
[CC--:B--2---:R-:W-:Y:S02]  /*03a0*/  ISETP.NE.AND P1, PT, R12.reuse, R15.reuse, PT ;  /* 0x0000000f0c00720c */ /* 0x0c4fe40003f25270 */
[----:B------:R-:W-:-:S11]  /*03b0*/  VIMNMX.U32 R21, PT, PT, R12, R15, !PT ;  /* 0x0000000f0c157248 */ /* 0x000fd60007fe0000 */
[----:B------:R-:W-:Y:S05]  /*03c0*/  @P1 BRA `(.L_x_3) ;  /* 0x0000000000901947 */ /* 0x000fea0003800000 */
[----:B------:R-:W-:Y:S01]  /*03d0*/  ISETP.NE.AND P1, PT, R21, RZ, PT ;  /* 0x000000ff1500720c */ /* 0x000fe20003f25270 */
[----:B------:R-:W-:Y:S01]  /*03e0*/  IMAD.MOV.U32 R17, RZ, RZ, 0x1 ;  /* 0x00000001ff117424 */ /* 0x000fe200078e00ff */
[----:B------:R-:W-:-:S11]  /*03f0*/  PLOP3.LUT P0, PT, PT, PT, PT, 0x80, 0x8 ;  /* 0x000000000008781c */ /* 0x000fd60003f0f070 */
[----:B------:R-:W-:Y:S05]  /*0400*/  @!P1 BRA `(.L_x_3) ;  /* 0x0000000000809947 */ /* 0x000fea0003800000 */
[----:B------:R-:W2:Y:S04]  /*0410*/  LDG.E.64 R12, desc[UR4][R6.64] ;  /* 0x00000004060c7981 */ /* 0x000ea8000c1e1b00 */
[----:B------:R-:W3:Y:S01]  /*0420*/  LDG.E.64 R14, desc[UR4][R4.64] ;  /* 0x00000004040e7981 */ /* 0x000ee2000c1e1b00 */
[----:B--2---:R-:W-:-:S03]  /*0430*/  IMAD.WIDE.U32 R16, R10, 0x4, R12 ;  /* 0x000000040a107825 */ /* 0x004fc600078e000c */
[----:B------:R-:W2:Y:S01]  /*0440*/  LDG.E.64 R12, desc[UR4][R6.64+0x10] ;  /* 0x00001004060c7981 */ /* 0x000ea2000c1e1b00 */
[----:B---3--:R-:W-:-:S03]  /*0450*/  IMAD.WIDE R18, R9, 0x4, R14 ;  /* 0x0000000409127825 */ /* 0x008fc600078e020e */
[----:B------:R-:W2:Y:S04]  /*0460*/  LDG.E R17, desc[UR4][R16.64] ;  /* 0x0000000410117981 */ /* 0x000ea8000c1e1900 */
[----:B------:R-:W3:Y:S04]  /*0470*/  LDG.E R19, desc[UR4][R18.64] ;  /* 0x0000000412137981 */ /* 0x000ee8000c1e1900 */
[----:B------:R-:W3:Y:S01]  /*0480*/  LDG.E.64 R14, desc[UR4][R4.64+0x10] ;  /* 0x00001004040e7981 */ /* 0x000ee2000c1e1b00 */
[----:B--2---:R-:W-:Y:S02]  /*0490*/  IADD3 R20, P1, PT, R12, R17, RZ ;  /* 0x000000110c147210 */ /* 0x004fe40007f3e0ff */
[----:B------:R-:W-:-:S02]  /*04a0*/  IADD3 R12, PT, PT, -R21, RZ, RZ ;  /* 0x000000ff150c7210 */ /* 0x000fc40007ffe1ff */
[----:B---3--:R-:W-:Y:S01]  /*04b0*/  IADD3 R14, P0, PT, R14, R19, RZ ;  /* 0x000000130e0e7210 */ /* 0x008fe20007f1e0ff */
[----:B------:R-:W-:-:S04]  /*04c0*/  IMAD.X R21, RZ, RZ, R13, P1 ;  /* 0x000000ffff157224 */ /* 0x000fc800008e060d */
[----:B------:R-:W-:-:S08]  /*04d0*/  IMAD.X R15, RZ, RZ, R15, P0 ;  /* 0x000000ffff0f7224 */ /* 0x000fd000000e060f */
.L_x_4:
[----:B------:R-:W-:Y:S01]  /*04e0*/  IMAD.MOV.U32 R4, RZ, RZ, R20 ;  /* 0x000000ffff047224 */ /* 0x000fe200078e0014 */
[----:B------:R-:W-:Y:S01]  /*04f0*/  MOV R5, R21 ;  /* 0x0000001500057202 */ /* 0x000fe20000000f00 */
[----:B------:R-:W-:Y:S02]  /*0500*/  IMAD.MOV.U32 R7, RZ, RZ, R15 ;  /* 0x000000ffff077224 */ /* 0x000fe400078e000f */
[----:B------:R-:W-:Y:S02]  /*0510*/  IMAD.MOV.U32 R6, RZ, RZ, R14 ;  /* 0x000000ffff067224 */ /* 0x000fe400078e000e */
[----:B------:R-:W2:Y:S04]  /*0520*/  LDG.E.U8 R4, desc[UR4][R4.64] ;  /* 0x0000000404047981 */ /* 0x000ea8000c1e1100 */
[----:B------:R-:W2:Y:S01]  /*0530*/  LDG.E.U8 R7, desc[UR4][R6.64] ;  /* 0x0000000406077981 */ /* 0x000ea2000c1e1100 */
[----:B------:R-:W-:Y:S01]  /*0540*/  PLOP3.LUT P0, PT, PT, PT, PT, 0x8, 0x80 ;  /* 0x000000000080781c */ /* 0x000fe20003f0e170 */
[----:B------:R-:W-:Y:S01]  /*0550*/  IMAD.MOV.U32 R17, RZ, RZ, RZ ;  /* 0x000000ffff117224 */ /* 0x000fe200078e00ff */
[----:B--2---:R-:W-:-:S13]  /*0560*/  ISETP.NE.AND P1, PT, R4, R7, PT ;  /* 0x000000070400720c */ /* 0x004fda0003f25270 */
[----:B------:R-:W-:Y:S05]  /*0570*/  @P1 BRA `(.L_x_3) ;  /* 0x0000000000241947 */ /* 0x000fea0003800000 */
[----:B------:R-:W-:Y:S02]  /*0580*/  IADD3 R12, PT, PT, R12, 0x1, RZ ;  /* 0x000000010c0c7810 */ /* 0x000fe40007ffe0ff */
[----:B------:R-:W-:Y:S02]  /*0590*/  IADD3 R14, P1, PT, R14, 0x1, RZ ;  /* 0x000000010e0e7810 */ /* 0x000fe40007f3e0ff */
[----:B------:R-:W-:Y:S02]  /*05a0*/  ISETP.NE.AND P0, PT, R12, RZ, PT ;  /* 0x000000ff0c00720c */ /* 0x000fe40003f05270 */
[----:B------:R-:W-:Y:S01]  /*05b0*/  IADD3 R20, P2, PT, R20, 0x1, RZ ;  /* 0x0000000114147810 */ /* 0x000fe20007f5e0ff */
[----:B------:R-:W-:-:S04]  /*05c0*/  IMAD.X R15, RZ, RZ, R15, P1 ;  /* 0x000000ffff0f7224 */ /* 0x000fc800008e060f */
[----:B------:R-:W-:-:S06]  /*05d0*/  IMAD.X R21, RZ, RZ, R21, P2 ;  /* 0x000000ffff157224 */ /* 0x000fcc00010e0615 */
[----:B------:R-:W-:Y:S05]  /*05e0*/  @P0 BRA `(.L_x_4) ;  /* 0xfffffffc00bc0947 */ /* 0x000fea000383ffff */
[----:B------:R-:W-:Y:S01]  /*05f0*/  PLOP3.LUT P0, PT, PT, PT, PT, 0x80, 0x8 ;  /* 0x000000000008781c */ /* 0x000fe20003f0f070 */
[----:B------:R-:W-:-:S12]  /*0600*/  IMAD.MOV.U32 R17, RZ, RZ, 0x1 ;  /* 0x00000001ff117424 */ /* 0x000fd800078e00ff */
.L_x_3:
[----:B------:R-:W-:Y:S05]  /*0610*/  BSYNC.RECONVERGENT B1 ;  /* 0x0000000000017941 */ /* 0x000fea0003800200 */
.L_x_2:
[----:B------:R0:W-:Y:S01]  /*0620*/  STG.E desc[UR4][R2.64], R17 ;  /* 0x0000001102007986 */ /* 0x0001e2000c101904 */
[----:B------:R-:W-:Y:S05]  /*0630*/  @P0 BRA `(.L_x_5) ;  /* 0x0000000000140947 */ /* 0x000fea0003800000 */
[----:B------:R-:W1:Y:S02]  /*0640*/  LDC.64 R4, c[0x0][0x380] ;  /* 0x0000e000ff047b82 */ /* 0x000e640000000a00 */
[----:B-1----:R-:W2:Y:S01]  /*0650*/  LDG.E R5, desc[UR4][R4.64+0x18] ;  /* 0x0000180404057981 */ /* 0x002ea2000c1e1900 */
[----:B------:R-:W-:-:S04]  /*0660*/  IADD3 R10, PT, PT, R10, 0x1, RZ ;  /* 0x000000010a0a7810 */ /* 0x000fc80007ffe0ff */
[----:B--2---:R-:W-:-:S13]  /*0670*/  ISETP.GE.U32.AND P0, PT, R10, R5, PT ;  /* 0x000000050a00720c */ /* 0x004fda0003f06070 */
[----:B------:R-:W-:Y:S05]  /*0680*/  @!P0 BRA `(.L_x_6) ;  /* 0xfffffffc00188947 */ /* 0x000fea000383ffff */
.L_x_5:
[----:B------:R-:W-:Y:S05]  /*0690*/  BSYNC.RECONVERGENT B0 ;  /* 0x0000000000007941 */ /* 0x000fea0003800200 */
.L_x_1:
[----:B0-----:R-:W0:Y:S02]  /*06a0*/  LDC.64 R2, c[0x0][0x398] ;  /* 0x0000e600ff027b82 */ /* 0x001e240000000a00 */
[----:B0-----:R0:W5:Y:S02]  /*06b0*/  LDG.E R4, desc[UR4][R2.64] ;  /* 0x0000000402047981 */ /* 0x001164000c1e1900 */
.L_x_0:
[----:B-----5:R-:W-:Y:S01]  /*06c0*/  IMAD.IADD R9, R4, 0x1, R9 ;  /* 0x0000000104097824 */ /* 0x020fe200078e0209 */
[C---:B------:R-:W-:Y:S01]  /*06d0*/  ISETP.LT.AND P1, PT, R11.reuse, R8, PT ;  /* 0x000000080b00720c */ /* 0x040fe20003f21270 */
[----:B------:R-:W-:-:S03]  /*06e0*/  VIADD R11, R11, 0x1 ;  /* 0x000000010b0b7836 */ /* 0x000fc60000000000 */
[----:B------:R-:W-:-:S13]  /*06f0*/  ISETP.GT.AND P0, PT, R9, R0, PT ;  /* 0x000000000900720c */ /* 0x000fda0003f04270 */
[----:B------:R-:W-:Y:S05]  /*0700*/  @!P0 BRA P1, `(.L_x_7) ;  /* 0xfffffff800d88947 */ /* 0x000fea000083ffff */
[----:B------:R-:W-:Y:S05]  /*0710*/  EXIT ;  /* 0x000000000000794d */ /* 0x000fea0003800000 */
.L_x_8:
[----:B------:R-:W-:-:S00]  /*0720*/  BRA `(.L_x_8) ;  /* 0xfffffffc00fc7947 */ /* 0x000fc0000383ffff */
[----:B------:R-:W-:-:S00]  /*0730*/  NOP ;  /* 0x0000000000007918 */ /* 0x000fc00000000000 */
        /* <DEDUP_REMOVED lines=12> */
.L_x_9:


//--------------------- .nv.shared.reserved.0     --------------------------
	.section	.nv.shared.reserved.0,"aw",@nobits
	.weak		__nv_reservedSMEM_offset_0_alias
	.size		__nv_reservedSMEM_offset_0_alias, 0, 64
	.other		__nv_reservedSMEM_offset_0_alias,@"STO_CUDA_RESERVED_SHARED STV_DEFAULT"
__nv_reservedSMEM_offset_0_alias:
	.zero		0
	.zero		64


//--------------------- .nv.constant0._Z7tkernelP14gpuStringArrayS0_PiS1_ --------------------------
	.section	.nv.constant0._Z7tkernelP14gpuStringArrayS0_PiS1_,"a",@progbits
	.sectionflags	@""
	.align	4
.nv.constant0._Z7tkernelP14gpuStringArrayS0_PiS1_:
	.zero		928


//--------------------- SYMBOLS --------------------------

	.type		.nv.reservedSmem.offset0,@object
	.size		.nv.reservedSmem.offset0,0x4
